//
// Generated by NVIDIA NVVM Compiler
//
// Compiler Build ID: CL-36424714
// Cuda compilation tools, release 13.0, V13.0.88
// Based on NVVM 20.0.0
//

.version 9.0
.target sm_100
.address_size 64

	// .globl	_Z16cuda_hello_worldv
.extern .func  (.param .b32 func_retval0) vprintf
(
	.param .b64 vprintf_param_0,
	.param .b64 vprintf_param_1
)
;
.global .align 1 .b8 $str[27] = {72, 101, 108, 108, 111, 32, 87, 111, 114, 108, 100, 32, 102, 114, 111, 109, 32, 116, 104, 101, 32, 71, 80, 85, 33, 10};

.visible .entry _Z16cuda_hello_worldv()
{
	.reg .b32 	%r<3>;
	.reg .b64 	%rd<3>;

	mov.u64 	%rd1, $str;
	cvta.global.u64 	%rd2, %rd1;
	{ // callseq 0, 0
	.param .b64 param0;
	st.param.b64 	[param0], %rd2;
	.param .b64 param1;
	st.param.b64 	[param1], 0;
	.param .b32 retval0;
	call.uni (retval0), 
	vprintf, 
	(
	param0, 
	param1
	);
	ld.param.b32 	%r1, [retval0];
	} // callseq 0
	ret;

}


// ===== COMPILED SASS (sm_100) =====

	.target	sm_100

	.elftype	@"ET_EXEC"


//--------------------- .note.nv.tkinfo           --------------------------
	.section	.note.nv.tkinfo,"",@"SHT_NOTE"
	.sectionflags	@"SHF_NOTE_NV_TKINFO"
	.tkinfo
        /*0018*/ 	.word	0x00000002
        /*0030*/ 	.string	""
        /*0030*/ 	.string	"ptxas"
        /*0030*/ 	.string	"Cuda compilation tools, release 13.0, V13.0.88"
        /*0030*/ 	.string	"Build cuda_13.0.r13.0/compiler.36424714_0"
        /*0030*/ 	.string	"-arch sm_100 -m 64 "



//--------------------- .note.nv.cuinfo           --------------------------
	.section	.note.nv.cuinfo,"",@"SHT_NOTE"
	.sectionflags	@"SHF_NOTE_NV_CUINFO"
        /*0018*/ 	.short	0x0002
        /*001a*/ 	.short	0x0064
        /*001c*/ 	.short	0x0082
	.zero		2


//--------------------- .nv.info                  --------------------------
	.section	.nv.info,"",@"SHT_CUDA_INFO"
	.align	4


	//----- nvinfo : EIATTR_REGCOUNT
	.align		4
        /*0000*/ 	.byte	0x04, 0x2f
        /*0002*/ 	.short	(.L_2 - .L_1)
	.align		4
.L_1:
        /*0004*/ 	.word	index@(_Z16cuda_hello_worldv)
        /*0008*/ 	.word	0x00000018


	//----- nvinfo : EIATTR_FRAME_SIZE
	.align		4
.L_2:
        /*000c*/ 	.byte	0x04, 0x11
        /*000e*/ 	.short	(.L_4 - .L_3)
	.align		4
.L_3:
        /*0010*/ 	.word	index@(_Z16cuda_hello_worldv)
        /*0014*/ 	.word	0x00000000


	//----- nvinfo : EIATTR_MIN_STACK_SIZE
	.align		4
.L_4:
        /*0018*/ 	.byte	0x04, 0x12
        /*001a*/ 	.short	(.L_6 - .L_5)
	.align		4
.L_5:
        /*001c*/ 	.word	index@(_Z16cuda_hello_worldv)
        /*0020*/ 	.word	0x00000000
.L_6:


//--------------------- .nv.compat                --------------------------
	.section	.nv.compat,"",@"SHT_CUDA_COMPAT_INFO"
	.align	4
        /*0000*/ 	.byte	0x02, 0x09, 0x00, 0x00, 0x02, 0x02, 0x01, 0x00, 0x02, 0x05, 0x05, 0x00, 0x03, 0x07, 0x01, 0x01
        /*0010*/ 	.byte	0x02, 0x03, 0x00, 0x00, 0x02, 0x06, 0x01, 0x00, 0x04, 0x0b, 0x08, 0x00, 0x09, 0x00, 0x00, 0x00
        /*0020*/ 	.byte	0x00, 0x00, 0x00, 0x00


//--------------------- .nv.info._Z16cuda_hello_worldv --------------------------
	.section	.nv.info._Z16cuda_hello_worldv,"",@"SHT_CUDA_INFO"
	.sectionflags	@""
	.align	4


	//----- nvinfo : EIATTR_CUDA_API_VERSION
	.align		4
        /*0000*/ 	.byte	0x04, 0x37
        /*0002*/ 	.short	(.L_8 - .L_7)
.L_7:
        /*0004*/ 	.word	0x00000082


	//----- nvinfo : EIATTR_SPARSE_MMA_MASK
	.align		4
.L_8:
        /*0008*/ 	.byte	0x03, 0x50
        /*000a*/ 	.short	0x0000


	//----- nvinfo : EIATTR_MAXREG_COUNT
	.align		4
        /*000c*/ 	.byte	0x03, 0x1b
        /*000e*/ 	.short	0x00ff


	//----- nvinfo : EIATTR_EXTERNS
	.align		4
        /*0010*/ 	.byte	0x04, 0x0f
        /*0012*/ 	.short	(.L_10 - .L_9)


	//   ....[0]....
	.align		4
.L_9:
        /*0014*/ 	.word	index@(vprintf)


	//----- nvinfo : EIATTR_MERCURY_ISA_VERSION
	.align		4
.L_10:
        /*0018*/ 	.byte	0x03, 0x5f
        /*001a*/ 	.short	0x0101


	//----- nvinfo : EIATTR_VRC_CTA_INIT_COUNT
	.align		4
        /*001c*/ 	.byte	0x02, 0x4a
	.zero		1
	.zero		1


	//----- nvinfo : EIATTR_SYSCALL_OFFSETS
	.align		4
        /*0020*/ 	.byte	0x04, 0x46
        /*0022*/ 	.short	(.L_12 - .L_11)


	//   ....[0]....
.L_11:
        /*0024*/ 	.word	0x00000080


	//----- nvinfo : EIATTR_EXIT_INSTR_OFFSETS
	.align		4
.L_12:
        /*0028*/ 	.byte	0x04, 0x1c
        /*002a*/ 	.short	(.L_14 - .L_13)


	//   ....[0]....
.L_13:
        /*002c*/ 	.word	0x00000090


	//----- nvinfo : EIATTR_SW_WAR
	.align		4
.L_14:
        /*0030*/ 	.byte	0x04, 0x36
        /*0032*/ 	.short	(.L_16 - .L_15)
.L_15:
        /*0034*/ 	.word	0x00000008
.L_16:


//--------------------- .nv.callgraph             --------------------------
	.section	.nv.callgraph,"",@"SHT_CUDA_CALLGRAPH"
	.align	4
	.sectionentsize	8
	.align		4
        /*0000*/ 	.word	0x00000000
	.align		4
        /*0004*/ 	.word	0xffffffff
	.align		4
        /*0008*/ 	.word	index@(_Z16cuda_hello_worldv)
	.align		4
        /*000c*/ 	.word	index@(vprintf)
	.align		4
        /*0010*/ 	.word	0x00000000
	.align		4
        /*0014*/ 	.word	0xfffffffe
	.align		4
        /*0018*/ 	.word	0x00000000
	.align		4
        /*001c*/ 	.word	0xfffffffd
	.align		4
        /*0020*/ 	.word	0x00000000
	.align		4
        /*0024*/ 	.word	0xfffffffc


//--------------------- .nv.constant4             --------------------------
	.section	.nv.constant4,"a",@progbits
	.align	8
	.align		8
.nv.constant4:
        /*0000*/ 	.dword	vprintf
	.align		8
        /*0008*/ 	.dword	$str


//--------------------- .text._Z16cuda_hello_worldv --------------------------
	.section	.text._Z16cuda_hello_worldv,"ax",@progbits
	.align	128
        .global         _Z16cuda_hello_worldv
        .type           _Z16cuda_hello_worldv,@function
        .size           _Z16cuda_hello_worldv,(.L_x_2 - _Z16cuda_hello_worldv)
        .other          _Z16cuda_hello_worldv,@"STO_CUDA_ENTRY STV_DEFAULT"
_Z16cuda_hello_worldv:
.text._Z16cuda_hello_worldv:
[----:B------:R-:W0:Y:S01]  /*0000*/  LDC R1, c[0x0][0x37c] ;  /* 0x0000df00ff017b82 */ /* 0x000e220000000800 */
[----:B------:R-:W-:Y:S01]  /*0010*/  MOV R0, 0x0 ;  /* 0x0000000000007802 */ /* 0x000fe20000000f00 */
[----:B------:R-:W1:Y:S01]  /*0020*/  LDCU.64 UR4, c[0x4][0x8] ;  /* 0x01000100ff0477ac */ /* 0x000e620008000a00 */
[----:B------:R-:W-:-:S05]  /*0030*/  CS2R R6, SRZ ;  /* 0x0000000000067805 */ /* 0x000fca000001ff00 */
[----:B------:R2:W3:Y:S01]  /*0040*/  LDC.64 R2, c[0x4][R0] ;  /* 0x0100000000027b82 */ /* 0x0004e20000000a00 */
[----:B-1----:R-:W-:Y:S02]  /*0050*/  IMAD.U32 R4, RZ, RZ, UR4 ;  /* 0x00000004ff047e24 */ /* 0x002fe4000f8e00ff */
[----:B--2---:R-:W-:-:S07]  /*0060*/  IMAD.U32 R5, RZ, RZ, UR5 ;  /* 0x00000005ff057e24 */ /* 0x004fce000f8e00ff */
[----:B------:R-:W-:-:S07]  /*0070*/  LEPC R20, `(.L_x_0) ;  /* 0x000000001014794e */ /* 0x000fce0000000000 */
[----:B0--3--:R-:W-:Y:S05]  /*0080*/  CALL.ABS.NOINC R2 ;  /* 0x0000000002007343 */ /* 0x009fea0003c00000 */
.L_x_0:
[----:B------:R-:W-:Y:S05]  /*0090*/  EXIT ;  /* 0x000000000000794d */ /* 0x000fea0003800000 */
.L_x_1:
[----:B------:R-:W-:-:S00]  /*00a0*/  BRA `(.L_x_1) ;  /* 0xfffffffc00fc7947 */ /* 0x000fc0000383ffff */
[----:B------:R-:W-:-:S00]  /*00b0*/  NOP ;  /* 0x0000000000007918 */ /* 0x000fc00000000000 */
        /* <DEDUP_REMOVED lines=12> */
.L_x_2:


//--------------------- .nv.global.init           --------------------------
	.section	.nv.global.init,"aw",@progbits
.nv.global.init:
	.type		$str,@object
	.size		$str,(.L_0 - $str)
$str:
        /*0000*/ 	.byte	0x48, 0x65, 0x6c, 0x6c, 0x6f, 0x20, 0x57, 0x6f, 0x72, 0x6c, 0x64, 0x20, 0x66, 0x72, 0x6f, 0x6d
        /*0010*/ 	.byte	0x20, 0x74, 0x68, 0x65, 0x20, 0x47, 0x50, 0x55, 0x21, 0x0a, 0x00
.L_0:


//--------------------- .nv.shared.reserved.0     --------------------------
	.section	.nv.shared.reserved.0,"aw",@nobits
	.weak		__nv_reservedSMEM_offset_0_alias
	.size		__nv_reservedSMEM_offset_0_alias, 0, 64
	.other		__nv_reservedSMEM_offset_0_alias,@"STO_CUDA_RESERVED_SHARED STV_DEFAULT"
__nv_reservedSMEM_offset_0_alias:
	.zero		0
	.zero		64


//--------------------- .nv.constant0._Z16cuda_hello_worldv --------------------------
	.section	.nv.constant0._Z16cuda_hello_worldv,"a",@progbits
	.sectionflags	@""
	.align	4
.nv.constant0._Z16cuda_hello_worldv:
	.zero		896


//--------------------- SYMBOLS --------------------------

	.type		.nv.reservedSmem.offset0,@object
	.size		.nv.reservedSmem.offset0,0x4
	.type		vprintf,@function
